//
// Generated by NVIDIA NVVM Compiler
//
// Compiler Build ID: CL-36424714
// Cuda compilation tools, release 13.0, V13.0.88
// Based on NVVM 20.0.0
//

.version 9.0
.target sm_100
.address_size 64

	// .globl	_Z12matMulKernelPfS_S_iii

.visible .entry _Z12matMulKernelPfS_S_iii(
	.param .u64 .ptr .align 1 _Z12matMulKernelPfS_S_iii_param_0,
	.param .u64 .ptr .align 1 _Z12matMulKernelPfS_S_iii_param_1,
	.param .u64 .ptr .align 1 _Z12matMulKernelPfS_S_iii_param_2,
	.param .u32 _Z12matMulKernelPfS_S_iii_param_3,
	.param .u32 _Z12matMulKernelPfS_S_iii_param_4,
	.param .u32 _Z12matMulKernelPfS_S_iii_param_5
)
{
	.reg .pred 	%p<13>;
	.reg .b32 	%r<17>;
	.reg .b32 	%f<68>;
	.reg .b64 	%rd<72>;

	ld.param.u64 	%rd22, [_Z12matMulKernelPfS_S_iii_param_0];
	ld.param.u64 	%rd23, [_Z12matMulKernelPfS_S_iii_param_1];
	ld.param.u64 	%rd21, [_Z12matMulKernelPfS_S_iii_param_2];
	ld.param.u32 	%r5, [_Z12matMulKernelPfS_S_iii_param_3];
	ld.param.u32 	%r3, [_Z12matMulKernelPfS_S_iii_param_4];
	ld.param.u32 	%r4, [_Z12matMulKernelPfS_S_iii_param_5];
	cvta.to.global.u64 	%rd1, %rd23;
	cvta.to.global.u64 	%rd2, %rd22;
	mov.u32 	%r6, %ctaid.y;
	mov.u32 	%r7, %ntid.y;
	mov.u32 	%r8, %tid.y;
	mad.lo.s32 	%r1, %r6, %r7, %r8;
	mov.u32 	%r9, %ctaid.x;
	mov.u32 	%r10, %ntid.x;
	mov.u32 	%r11, %tid.x;
	mad.lo.s32 	%r2, %r9, %r10, %r11;
	setp.ge.s32 	%p1, %r1, %r5;
	setp.ge.s32 	%p2, %r2, %r4;
	or.pred  	%p3, %p1, %p2;
	@%p3 bra 	$L__BB0_14;
	cvt.s64.s32 	%rd3, %r3;
	setp.eq.s32 	%p4, %r3, 0;
	mov.f32 	%f67, 0f00000000;
	@%p4 bra 	$L__BB0_13;
	mul.lo.s32 	%r12, %r3, %r1;
	cvt.s64.s32 	%rd4, %r12;
	cvt.s64.s32 	%rd5, %r4;
	cvt.s64.s32 	%rd6, %r2;
	setp.lt.u32 	%p5, %r3, 8;
	mov.f32 	%f67, 0f00000000;
	mov.b64 	%rd70, 0;
	@%p5 bra 	$L__BB0_5;
	and.b64  	%rd70, %rd3, -8;
	shl.b64 	%rd25, %rd6, 2;
	add.s64 	%rd67, %rd1, %rd25;
	shl.b64 	%rd26, %rd4, 2;
	add.s64 	%rd27, %rd26, %rd2;
	add.s64 	%rd66, %rd27, 16;
	mov.f32 	%f67, 0f00000000;
	mov.u64 	%rd68, %rd70;
$L__BB0_4:
	.pragma "nounroll";
	ld.global.f32 	%f17, [%rd66+-16];
	ld.global.f32 	%f18, [%rd67];
	fma.rn.f32 	%f19, %f17, %f18, %f67;
	ld.global.f32 	%f20, [%rd66+-12];
	shl.b64 	%rd28, %rd5, 2;
	add.s64 	%rd29, %rd67, %rd28;
	ld.global.f32 	%f21, [%rd29];
	fma.rn.f32 	%f22, %f20, %f21, %f19;
	ld.global.f32 	%f23, [%rd66+-8];
	add.s64 	%rd30, %rd29, %rd28;
	ld.global.f32 	%f24, [%rd30];
	fma.rn.f32 	%f25, %f23, %f24, %f22;
	ld.global.f32 	%f26, [%rd66+-4];
	add.s64 	%rd31, %rd30, %rd28;
	ld.global.f32 	%f27, [%rd31];
	fma.rn.f32 	%f28, %f26, %f27, %f25;
	ld.global.f32 	%f29, [%rd66];
	add.s64 	%rd32, %rd31, %rd28;
	ld.global.f32 	%f30, [%rd32];
	fma.rn.f32 	%f31, %f29, %f30, %f28;
	ld.global.f32 	%f32, [%rd66+4];
	add.s64 	%rd33, %rd32, %rd28;
	ld.global.f32 	%f33, [%rd33];
	fma.rn.f32 	%f34, %f32, %f33, %f31;
	ld.global.f32 	%f35, [%rd66+8];
	add.s64 	%rd34, %rd33, %rd28;
	ld.global.f32 	%f36, [%rd34];
	fma.rn.f32 	%f37, %f35, %f36, %f34;
	ld.global.f32 	%f38, [%rd66+12];
	add.s64 	%rd35, %rd34, %rd28;
	ld.global.f32 	%f39, [%rd35];
	fma.rn.f32 	%f67, %f38, %f39, %f37;
	add.s64 	%rd68, %rd68, -8;
	shl.b64 	%rd36, %rd5, 5;
	add.s64 	%rd67, %rd67, %rd36;
	add.s64 	%rd66, %rd66, 32;
	setp.ne.s64 	%p6, %rd68, 0;
	@%p6 bra 	$L__BB0_4;
$L__BB0_5:
	and.b32  	%r13, %r3, 7;
	setp.eq.s32 	%p7, %r13, 0;
	@%p7 bra 	$L__BB0_13;
	and.b64  	%rd37, %rd3, 7;
	add.s64 	%rd38, %rd37, -1;
	setp.lt.u64 	%p8, %rd38, 3;
	@%p8 bra 	$L__BB0_8;
	add.s64 	%rd39, %rd70, %rd4;
	shl.b64 	%rd40, %rd39, 2;
	add.s64 	%rd41, %rd2, %rd40;
	ld.global.f32 	%f41, [%rd41];
	mad.lo.s64 	%rd42, %rd70, %rd5, %rd6;
	shl.b64 	%rd43, %rd42, 2;
	add.s64 	%rd44, %rd1, %rd43;
	ld.global.f32 	%f42, [%rd44];
	fma.rn.f32 	%f43, %f41, %f42, %f67;
	ld.global.f32 	%f44, [%rd41+4];
	shl.b64 	%rd45, %rd5, 2;
	add.s64 	%rd46, %rd44, %rd45;
	ld.global.f32 	%f45, [%rd46];
	fma.rn.f32 	%f46, %f44, %f45, %f43;
	ld.global.f32 	%f47, [%rd41+8];
	add.s64 	%rd47, %rd46, %rd45;
	ld.global.f32 	%f48, [%rd47];
	fma.rn.f32 	%f49, %f47, %f48, %f46;
	ld.global.f32 	%f50, [%rd41+12];
	add.s64 	%rd48, %rd47, %rd45;
	ld.global.f32 	%f51, [%rd48];
	fma.rn.f32 	%f67, %f50, %f51, %f49;
	add.s64 	%rd70, %rd70, 4;
$L__BB0_8:
	and.b32  	%r14, %r3, 3;
	setp.eq.s32 	%p9, %r14, 0;
	@%p9 bra 	$L__BB0_13;
	setp.eq.s32 	%p10, %r14, 1;
	@%p10 bra 	$L__BB0_11;
	add.s64 	%rd49, %rd70, %rd4;
	shl.b64 	%rd50, %rd49, 2;
	add.s64 	%rd51, %rd2, %rd50;
	ld.global.f32 	%f53, [%rd51];
	mad.lo.s64 	%rd52, %rd70, %rd5, %rd6;
	shl.b64 	%rd53, %rd52, 2;
	add.s64 	%rd54, %rd1, %rd53;
	ld.global.f32 	%f54, [%rd54];
	fma.rn.f32 	%f55, %f53, %f54, %f67;
	ld.global.f32 	%f56, [%rd51+4];
	shl.b64 	%rd55, %rd5, 2;
	add.s64 	%rd56, %rd54, %rd55;
	ld.global.f32 	%f57, [%rd56];
	fma.rn.f32 	%f67, %f56, %f57, %f55;
	add.s64 	%rd70, %rd70, 2;
$L__BB0_11:
	and.b32  	%r15, %r3, 1;
	setp.eq.b32 	%p11, %r15, 1;
	not.pred 	%p12, %p11;
	@%p12 bra 	$L__BB0_13;
	add.s64 	%rd57, %rd70, %rd4;
	shl.b64 	%rd58, %rd57, 2;
	add.s64 	%rd59, %rd2, %rd58;
	ld.global.f32 	%f58, [%rd59];
	mad.lo.s64 	%rd60, %rd70, %rd5, %rd6;
	shl.b64 	%rd61, %rd60, 2;
	add.s64 	%rd62, %rd1, %rd61;
	ld.global.f32 	%f59, [%rd62];
	fma.rn.f32 	%f67, %f58, %f59, %f67;
$L__BB0_13:
	mad.lo.s32 	%r16, %r4, %r1, %r2;
	cvta.to.global.u64 	%rd63, %rd21;
	mul.wide.s32 	%rd64, %r16, 4;
	add.s64 	%rd65, %rd63, %rd64;
	st.global.f32 	[%rd65], %f67;
$L__BB0_14:
	ret;

}


// ===== COMPILED SASS (sm_100) =====

	.target	sm_100

	.elftype	@"ET_EXEC"


//--------------------- .note.nv.tkinfo           --------------------------
	.section	.note.nv.tkinfo,"",@"SHT_NOTE"
	.sectionflags	@"SHF_NOTE_NV_TKINFO"
	.tkinfo
        /*0018*/ 	.word	0x00000002
        /*0030*/ 	.string	""
        /*0030*/ 	.string	"ptxas"
        /*0030*/ 	.string	"Cuda compilation tools, release 13.0, V13.0.88"
        /*0030*/ 	.string	"Build cuda_13.0.r13.0/compiler.36424714_0"
        /*0030*/ 	.string	"-arch sm_100 -m 64 "



//--------------------- .note.nv.cuinfo           --------------------------
	.section	.note.nv.cuinfo,"",@"SHT_NOTE"
	.sectionflags	@"SHF_NOTE_NV_CUINFO"
        /*0018*/ 	.short	0x0002
        /*001a*/ 	.short	0x0064
        /*001c*/ 	.short	0x0082
	.zero		2


//--------------------- .nv.info                  --------------------------
	.section	.nv.info,"",@"SHT_CUDA_INFO"
	.align	4


	//----- nvinfo : EIATTR_REGCOUNT
	.align		4
        /*0000*/ 	.byte	0x04, 0x2f
        /*0002*/ 	.short	(.L_1 - .L_0)
	.align		4
.L_0:
        /*0004*/ 	.word	index@(_Z12matMulKernelPfS_S_iii)
        /*0008*/ 	.word	0x00000020


	//----- nvinfo : EIATTR_FRAME_SIZE
	.align		4
.L_1:
        /*000c*/ 	.byte	0x04, 0x11
        /*000e*/ 	.short	(.L_3 - .L_2)
	.align		4
.L_2:
        /*0010*/ 	.word	index@(_Z12matMulKernelPfS_S_iii)
        /*0014*/ 	.word	0x00000000


	//----- nvinfo : EIATTR_MIN_STACK_SIZE
	.align		4
.L_3:
        /*0018*/ 	.byte	0x04, 0x12
        /*001a*/ 	.short	(.L_5 - .L_4)
	.align		4
.L_4:
        /*001c*/ 	.word	index@(_Z12matMulKernelPfS_S_iii)
        /*0020*/ 	.word	0x00000000
.L_5:


//--------------------- .nv.compat                --------------------------
	.section	.nv.compat,"",@"SHT_CUDA_COMPAT_INFO"
	.align	4
        /*0000*/ 	.byte	0x02, 0x09, 0x00, 0x00, 0x02, 0x02, 0x01, 0x00, 0x02, 0x05, 0x05, 0x00, 0x03, 0x07, 0x01, 0x01
        /*0010*/ 	.byte	0x02, 0x03, 0x00, 0x00, 0x02, 0x06, 0x01, 0x00, 0x04, 0x0b, 0x08, 0x00, 0x09, 0x00, 0x00, 0x00
        /*0020*/ 	.byte	0x00, 0x00, 0x00, 0x00


//--------------------- .nv.info._Z12matMulKernelPfS_S_iii --------------------------
	.section	.nv.info._Z12matMulKernelPfS_S_iii,"",@"SHT_CUDA_INFO"
	.sectionflags	@""
	.align	4


	//----- nvinfo : EIATTR_CUDA_API_VERSION
	.align		4
        /*0000*/ 	.byte	0x04, 0x37
        /*0002*/ 	.short	(.L_7 - .L_6)
.L_6:
        /*0004*/ 	.word	0x00000082


	//----- nvinfo : EIATTR_KPARAM_INFO
	.align		4
.L_7:
        /*0008*/ 	.byte	0x04, 0x17
        /*000a*/ 	.short	(.L_9 - .L_8)
.L_8:
        /*000c*/ 	.word	0x00000000
        /*0010*/ 	.short	0x0005
        /*0012*/ 	.short	0x0020
        /*0014*/ 	.byte	0x00, 0xf0, 0x11, 0x00


	//----- nvinfo : EIATTR_KPARAM_INFO
	.align		4
.L_9:
        /*0018*/ 	.byte	0x04, 0x17
        /*001a*/ 	.short	(.L_11 - .L_10)
.L_10:
        /*001c*/ 	.word	0x00000000
        /*0020*/ 	.short	0x0004
        /*0022*/ 	.short	0x001c
        /*0024*/ 	.byte	0x00, 0xf0, 0x11, 0x00


	//----- nvinfo : EIATTR_KPARAM_INFO
	.align		4
.L_11:
        /*0028*/ 	.byte	0x04, 0x17
        /*002a*/ 	.short	(.L_13 - .L_12)
.L_12:
        /*002c*/ 	.word	0x00000000
        /*0030*/ 	.short	0x0003
        /*0032*/ 	.short	0x0018
        /*0034*/ 	.byte	0x00, 0xf0, 0x11, 0x00


	//----- nvinfo : EIATTR_KPARAM_INFO
	.align		4
.L_13:
        /*0038*/ 	.byte	0x04, 0x17
        /*003a*/ 	.short	(.L_15 - .L_14)
.L_14:
        /*003c*/ 	.word	0x00000000
        /*0040*/ 	.short	0x0002
        /*0042*/ 	.short	0x0010
        /*0044*/ 	.byte	0x00, 0xf5, 0x21, 0x00


	//----- nvinfo : EIATTR_KPARAM_INFO
	.align		4
.L_15:
        /*0048*/ 	.byte	0x04, 0x17
        /*004a*/ 	.short	(.L_17 - .L_16)
.L_16:
        /*004c*/ 	.word	0x00000000
        /*0050*/ 	.short	0x0001
        /*0052*/ 	.short	0x0008
        /*0054*/ 	.byte	0x00, 0xf5, 0x21, 0x00


	//----- nvinfo : EIATTR_KPARAM_INFO
	.align		4
.L_17:
        /*0058*/ 	.byte	0x04, 0x17
        /*005a*/ 	.short	(.L_19 - .L_18)
.L_18:
        /*005c*/ 	.word	0x00000000
        /*0060*/ 	.short	0x0000
        /*0062*/ 	.short	0x0000
        /*0064*/ 	.byte	0x00, 0xf5, 0x21, 0x00


	//----- nvinfo : EIATTR_SPARSE_MMA_MASK
	.align		4
.L_19:
        /*0068*/ 	.byte	0x03, 0x50
        /*006a*/ 	.short	0x0000


	//----- nvinfo : EIATTR_MAXREG_COUNT
	.align		4
        /*006c*/ 	.byte	0x03, 0x1b
        /*006e*/ 	.short	0x00ff


	//----- nvinfo : EIATTR_MERCURY_ISA_VERSION
	.align		4
        /*0070*/ 	.byte	0x03, 0x5f
        /*0072*/ 	.short	0x0101


	//----- nvinfo : EIATTR_VRC_CTA_INIT_COUNT
	.align		4
        /*0074*/ 	.byte	0x02, 0x4a
	.zero		1
	.zero		1


	//----- nvinfo : EIATTR_EXIT_INSTR_OFFSETS
	.align		4
        /*0078*/ 	.byte	0x04, 0x1c
        /*007a*/ 	.short	(.L_21 - .L_20)


	//   ....[0]....
.L_20:
        /*007c*/ 	.word	0x000000d0


	//   ....[1]....
        /*0080*/ 	.word	0x00000b80


	//----- nvinfo : EIATTR_CBANK_PARAM_SIZE
	.align		4
.L_21:
        /*0084*/ 	.byte	0x03, 0x19
        /*0086*/ 	.short	0x0024


	//----- nvinfo : EIATTR_PARAM_CBANK
	.align		4
        /*0088*/ 	.byte	0x04, 0x0a
        /*008a*/ 	.short	(.L_23 - .L_22)
	.align		4
.L_22:
        /*008c*/ 	.word	index@(.nv.constant0._Z12matMulKernelPfS_S_iii)
        /*0090*/ 	.short	0x0380
        /*0092*/ 	.short	0x0024


	//----- nvinfo : EIATTR_SW_WAR
	.align		4
.L_23:
        /*0094*/ 	.byte	0x04, 0x36
        /*0096*/ 	.short	(.L_25 - .L_24)
.L_24:
        /*0098*/ 	.word	0x00000008
.L_25:


//--------------------- .nv.callgraph             --------------------------
	.section	.nv.callgraph,"",@"SHT_CUDA_CALLGRAPH"
	.align	4
	.sectionentsize	8
	.align		4
        /*0000*/ 	.word	0x00000000
	.align		4
        /*0004*/ 	.word	0xffffffff
	.align		4
        /*0008*/ 	.word	0x00000000
	.align		4
        /*000c*/ 	.word	0xfffffffe
	.align		4
        /*0010*/ 	.word	0x00000000
	.align		4
        /*0014*/ 	.word	0xfffffffd
	.align		4
        /*0018*/ 	.word	0x00000000
	.align		4
        /*001c*/ 	.word	0xfffffffc


//--------------------- .text._Z12matMulKernelPfS_S_iii --------------------------
	.section	.text._Z12matMulKernelPfS_S_iii,"ax",@progbits
	.align	128
        .global         _Z12matMulKernelPfS_S_iii
        .type           _Z12matMulKernelPfS_S_iii,@function
        .size           _Z12matMulKernelPfS_S_iii,(.L_x_6 - _Z12matMulKernelPfS_S_iii)
        .other          _Z12matMulKernelPfS_S_iii,@"STO_CUDA_ENTRY STV_DEFAULT"
_Z12matMulKernelPfS_S_iii:
.text._Z12matMulKernelPfS_S_iii:
[----:B------:R-:W-:Y:S01]  /*0000*/  LDC R1, c[0x0][0x37c] ;  /* 0x0000df00ff017b82 */ /* 0x000fe20000000800 */
[----:B------:R-:W0:Y:S07]  /*0010*/  S2R R5, SR_TID.X ;  /* 0x0000000000057919 */ /* 0x000e2e0000002100 */
[----:B------:R-:W1:Y:S01]  /*0020*/  LDC R0, c[0x0][0x364] ;  /* 0x0000d900ff007b82 */ /* 0x000e620000000800 */
[----:B------:R-:W2:Y:S01]  /*0030*/  LDCU UR6, c[0x0][0x398] ;  /* 0x00007300ff0677ac */ /* 0x000ea20008000800 */
[----:B------:R-:W1:Y:S06]  /*0040*/  S2R R3, SR_TID.Y ;  /* 0x0000000000037919 */ /* 0x000e6c0000002200 */
[----:B------:R-:W0:Y:S08]  /*0050*/  S2UR UR5, SR_CTAID.X ;  /* 0x00000000000579c3 */ /* 0x000e300000002500 */
[----:B------:R-:W0:Y:S08]  /*0060*/  LDC R2, c[0x0][0x360] ;  /* 0x0000d800ff027b82 */ /* 0x000e300000000800 */
[----:B------:R-:W1:Y:S08]  /*0070*/  S2UR UR4, SR_CTAID.Y ;  /* 0x00000000000479c3 */ /* 0x000e700000002600 */
[----:B------:R-:W3:Y:S01]  /*0080*/  LDC R17, c[0x0][0x3a0] ;  /* 0x0000e800ff117b82 */ /* 0x000ee20000000800 */
[----:B0-----:R-:W-:-:S02]  /*0090*/  IMAD R2, R2, UR5, R5 ;  /* 0x0000000502027c24 */ /* 0x001fc4000f8e0205 */
[----:B-1----:R-:W-:-:S03]  /*00a0*/  IMAD R0, R0, UR4, R3 ;  /* 0x0000000400007c24 */ /* 0x002fc6000f8e0203 */
[----:B---3--:R-:W-:-:S04]  /*00b0*/  ISETP.GE.AND P0, PT, R2, R17, PT ;  /* 0x000000110200720c */ /* 0x008fc80003f06270 */
[----:B--2---:R-:W-:-:S13]  /*00c0*/  ISETP.GE.OR P0, PT, R0, UR6, P0 ;  /* 0x0000000600007c0c */ /* 0x004fda0008706670 */
[----:B------:R-:W-:Y:S05]  /*00d0*/  @P0 EXIT ;  /* 0x000000000000094d */ /* 0x000fea0003800000 */
[----:B------:R-:W0:Y:S01]  /*00e0*/  LDCU UR8, c[0x0][0x39c] ;  /* 0x00007380ff0877ac */ /* 0x000e220008000800 */
[----:B------:R-:W-:Y:S01]  /*00f0*/  IMAD.MOV.U32 R7, RZ, RZ, RZ ;  /* 0x000000ffff077224 */ /* 0x000fe200078e00ff */
[----:B------:R-:W1:Y:S01]  /*0100*/  LDCU.64 UR10, c[0x0][0x358] ;  /* 0x00006b00ff0a77ac */ /* 0x000e620008000a00 */
[----:B0-----:R-:W-:-:S09]  /*0110*/  UISETP.NE.AND UP0, UPT, UR8, URZ, UPT ;  /* 0x000000ff0800728c */ /* 0x001fd2000bf05270 */
[----:B-1----:R-:W-:Y:S05]  /*0120*/  BRA.U !UP0, `(.L_x_0) ;  /* 0x0000000908847547 */ /* 0x002fea000b800000 */
[----:B------:R-:W-:Y:S02]  /*0130*/  UISETP.GE.U32.AND UP0, UPT, UR8, 0x8, UPT ;  /* 0x000000080800788c */ /* 0x000fe4000bf06070 */
[----:B------:R-:W-:Y:S01]  /*0140*/  IMAD R16, R0, UR8, RZ ;  /* 0x0000000800107c24 */ /* 0x000fe2000f8e02ff */
[----:B------:R-:W-:Y:S01]  /*0150*/  SHF.R.S32.HI R18, RZ, 0x1f, R17 ;  /* 0x0000001fff127819 */ /* 0x000fe20000011411 */
[----:B------:R-:W-:Y:S01]  /*0160*/  IMAD.MOV.U32 R7, RZ, RZ, RZ ;  /* 0x000000ffff077224 */ /* 0x000fe200078e00ff */
[----:B------:R-:W-:Y:S01]  /*0170*/  SHF.R.S32.HI R3, RZ, 0x1f, R2 ;  /* 0x0000001fff037819 */ /* 0x000fe20000011402 */
[----:B------:R-:W-:Y:S01]  /*0180*/  UMOV UR4, URZ ;  /* 0x000000ff00047c82 */ /* 0x000fe20008000000 */
[----:B------:R-:W-:Y:S01]  /*0190*/  SHF.R.S32.HI R21, RZ, 0x1f, R16 ;  /* 0x0000001fff157819 */ /* 0x000fe20000011410 */
[----:B------:R-:W-:Y:S01]  /*01a0*/  ULOP3.LUT UP1, URZ, UR8, 0x7, URZ, 0xc0, !UPT ;  /* 0x0000000708ff7892 */ /* 0x000fe2000f82c0ff */
[----:B------:R-:W-:Y:S01]  /*01b0*/  UMOV UR5, URZ ;  /* 0x000000ff00057c82 */ /* 0x000fe20008000000 */
[----:B------:R-:W-:Y:S09]  /*01c0*/  BRA.U !UP0, `(.L_x_1) ;  /* 0x0000000508047547 */ /* 0x000ff2000b800000 */
[----:B------:R-:W0:Y:S01]  /*01d0*/  LDCU.128 UR4, c[0x0][0x380] ;  /* 0x00007000ff0477ac */ /* 0x000e220008000c00 */
[----:B------:R-:W-:Y:S01]  /*01e0*/  IMAD.MOV.U32 R7, RZ, RZ, RZ ;  /* 0x000000ffff077224 */ /* 0x000fe200078e00ff */
[C-C-:B------:R-:W-:Y:S01]  /*01f0*/  SHF.L.U64.HI R23, R17.reuse, 0x2, R18.reuse ;  /* 0x0000000211177819 */ /* 0x140fe20000010212 */
[C---:B------:R-:W-:Y:S01]  /*0200*/  IMAD.SHL.U32 R25, R17.reuse, 0x4, RZ ;  /* 0x0000000411197824 */ /* 0x040fe200078e00ff */
[----:B------:R-:W-:Y:S02]  /*0210*/  SHF.L.U64.HI R22, R17, 0x5, R18 ;  /* 0x0000000511167819 */ /* 0x000fe40000010212 */
[----:B0-----:R-:W-:Y:S01]  /*0220*/  LEA R6, P1, R16, UR4, 0x2 ;  /* 0x0000000410067c11 */ /* 0x001fe2000f8210ff */
[----:B------:R-:W-:Y:S01]  /*0230*/  ULOP3.LUT UR4, UR8, 0xfffffff8, URZ, 0xc0, !UPT ;  /* 0xfffffff808047892 */ /* 0x000fe2000f8ec0ff */
[----:B------:R-:W-:Y:S02]  /*0240*/  LEA R20, P0, R2, UR6, 0x2 ;  /* 0x0000000602147c11 */ /* 0x000fe4000f8010ff */
[----:B------:R-:W-:Y:S01]  /*0250*/  LEA.HI.X R5, R16, UR5, R21, 0x2, P1 ;  /* 0x0000000510057c11 */ /* 0x000fe200088f1415 */
[----:B------:R-:W-:Y:S01]  /*0260*/  USHF.R.S32.HI UR5, URZ, 0x1f, UR8 ;  /* 0x0000001fff057899 */ /* 0x000fe20008011408 */
[----:B------:R-:W-:-:S02]  /*0270*/  LEA.HI.X R19, R2, UR7, R3, 0x2, P0 ;  /* 0x0000000702137c11 */ /* 0x000fc400080f1403 */
[----:B------:R-:W-:Y:S01]  /*0280*/  IADD3 R6, P0, PT, R6, 0x10, RZ ;  /* 0x0000001006067810 */ /* 0x000fe20007f1e0ff */
[----:B------:R-:W-:-:S03]  /*0290*/  UMOV UR6, UR4 ;  /* 0x0000000400067c82 */ /* 0x000fc60008000000 */
[----:B------:R-:W-:Y:S01]  /*02a0*/  IADD3.X R5, PT, PT, RZ, R5, RZ, P0, !PT ;  /* 0x00000005ff057210 */ /* 0x000fe200007fe4ff */
[----:B------:R-:W-:-:S08]  /*02b0*/  UMOV UR7, UR5 ;  /* 0x0000000500077c82 */ /* 0x000fd00008000000 */
.L_x_2:
[----:B------:R-:W-:Y:S01]  /*02c0*/  IMAD.MOV.U32 R26, RZ, RZ, R20 ;  /* 0x000000ffff1a7224 */ /* 0x000fe200078e0014 */
[----:B------:R-:W-:Y:S01]  /*02d0*/  IADD3 R8, P0, PT, R20, R25, RZ ;  /* 0x0000001914087210 */ /* 0x000fe20007f1e0ff */
[----:B------:R-:W-:Y:S02]  /*02e0*/  IMAD.MOV.U32 R4, RZ, RZ, R6 ;  /* 0x000000ffff047224 */ /* 0x000fe400078e0006 */
[----:B------:R-:W-:Y:S01]  /*02f0*/  IMAD.MOV.U32 R27, RZ, RZ, R19 ;  /* 0x000000ffff1b7224 */ /* 0x000fe200078e0013 */
[----:B------:R-:W-:Y:S02]  /*0300*/  IADD3.X R9, PT, PT, R19, R23, RZ, P0, !PT ;  /* 0x0000001713097210 */ /* 0x000fe400007fe4ff */
[----:B------:R-:W2:Y:S01]  /*0310*/  LDG.E R28, desc[UR10][R4.64+-0x10] ;  /* 0xfffff00a041c7981 */ /* 0x000ea2000c1e1900 */
[----:B------:R-:W-:-:S03]  /*0320*/  IADD3 R10, P0, PT, R8, R25, RZ ;  /* 0x00000019080a7210 */ /* 0x000fc60007f1e0ff */
[----:B------:R-:W2:Y:S02]  /*0330*/  LDG.E R26, desc[UR10][R26.64] ;  /* 0x0000000a1a1a7981 */ /* 0x000ea4000c1e1900 */
[----:B------:R-:W-:Y:S02]  /*0340*/  IMAD.X R11, R9, 0x1, R23, P0 ;  /* 0x00000001090b7824 */ /* 0x000fe400000e0617 */
[----:B------:R0:W3:Y:S04]  /*0350*/  LDG.E R24, desc[UR10][R8.64] ;  /* 0x0000000a08187981 */ /* 0x0000e8000c1e1900 */
[----:B------:R-:W3:Y:S04]  /*0360*/  LDG.E R29, desc[UR10][R4.64+-0xc] ;  /* 0xfffff40a041d7981 */ /* 0x000ee8000c1e1900 */
[----:B------:R1:W4:Y:S04]  /*0370*/  LDG.E R13, desc[UR10][R10.64] ;  /* 0x0000000a0a0d7981 */ /* 0x000328000c1e1900 */
[----:B------:R-:W4:Y:S01]  /*0380*/  LDG.E R12, desc[UR10][R4.64+-0x8] ;  /* 0xfffff80a040c7981 */ /* 0x000f22000c1e1900 */
[----:B------:R-:W-:-:S03]  /*0390*/  IADD3 R14, P0, PT, R10, R25, RZ ;  /* 0x000000190a0e7210 */ /* 0x000fc60007f1e0ff */
[----:B------:R-:W5:Y:S02]  /*03a0*/  LDG.E R27, desc[UR10][R4.64+-0x4] ;  /* 0xfffffc0a041b7981 */ /* 0x000f64000c1e1900 */
[----:B------:R-:W-:Y:S01]  /*03b0*/  IMAD.X R15, R11, 0x1, R23, P0 ;  /* 0x000000010b0f7824 */ /* 0x000fe200000e0617 */
[----:B------:R-:W-:-:S04]  /*03c0*/  IADD3 R6, P0, PT, R14, R25, RZ ;  /* 0x000000190e067210 */ /* 0x000fc80007f1e0ff */
[----:B------:R-:W5:Y:S01]  /*03d0*/  LDG.E R14, desc[UR10][R14.64] ;  /* 0x0000000a0e0e7981 */ /* 0x000f62000c1e1900 */
[----:B--2---:R-:W-:Y:S01]  /*03e0*/  FFMA R26, R28, R26, R7 ;  /* 0x0000001a1c1a7223 */ /* 0x004fe20000000007 */
[----:B------:R-:W-:Y:S01]  /*03f0*/  IMAD.X R7, R15, 0x1, R23, P0 ;  /* 0x000000010f077824 */ /* 0x000fe200000e0617 */
[----:B0-----:R-:W-:Y:S01]  /*0400*/  IADD3 R8, P0, PT, R6, R25, RZ ;  /* 0x0000001906087210 */ /* 0x001fe20007f1e0ff */
[----:B------:R-:W2:Y:S03]  /*0410*/  LDG.E R15, desc[UR10][R4.64+0x4] ;  /* 0x0000040a040f7981 */ /* 0x000ea6000c1e1900 */
[----:B------:R-:W-:Y:S01]  /*0420*/  IADD3.X R9, PT, PT, R7, R23, RZ, P0, !PT ;  /* 0x0000001707097210 */ /* 0x000fe200007fe4ff */
[----:B------:R-:W2:Y:S01]  /*0430*/  LDG.E R6, desc[UR10][R6.64] ;  /* 0x0000000a06067981 */ /* 0x000ea2000c1e1900 */
[----:B---3--:R-:W-:Y:S01]  /*0440*/  FFMA R29, R29, R24, R26 ;  /* 0x000000181d1d7223 */ /* 0x008fe2000000001a */
[----:B-1----:R-:W-:-:S02]  /*0450*/  IADD3 R10, P0, PT, R8, R25, RZ ;  /* 0x00000019080a7210 */ /* 0x002fc40007f1e0ff */
[----:B------:R-:W3:Y:S03]  /*0460*/  LDG.E R8, desc[UR10][R8.64] ;  /* 0x0000000a08087981 */ /* 0x000ee6000c1e1900 */
[----:B------:R-:W-:Y:S01]  /*0470*/  IMAD.X R11, R9, 0x1, R23, P0 ;  /* 0x00000001090b7824 */ /* 0x000fe200000e0617 */
[----:B------:R-:W3:Y:S01]  /*0480*/  LDG.E R26, desc[UR10][R4.64+0x8] ;  /* 0x0000080a041a7981 */ /* 0x000ee2000c1e1900 */
[----:B----4-:R-:W-:Y:S01]  /*0490*/  FFMA R24, R12, R13, R29 ;  /* 0x0000000d0c187223 */ /* 0x010fe2000000001d */
[----:B------:R-:W-:Y:S02]  /*04a0*/  IADD3 R12, P0, PT, R10, R25, RZ ;  /* 0x000000190a0c7210 */ /* 0x000fe40007f1e0ff */
[----:B------:R-:W2:Y:S03]  /*04b0*/  LDG.E R29, desc[UR10][R4.64] ;  /* 0x0000000a041d7981 */ /* 0x000ea6000c1e1900 */
[----:B------:R-:W-:Y:S01]  /*04c0*/  IMAD.X R13, R11, 0x1, R23, P0 ;  /* 0x000000010b0d7824 */ /* 0x000fe200000e0617 */
[----:B------:R-:W4:Y:S04]  /*04d0*/  LDG.E R10, desc[UR10][R10.64] ;  /* 0x0000000a0a0a7981 */ /* 0x000f28000c1e1900 */
[----:B------:R-:W4:Y:S04]  /*04e0*/  LDG.E R12, desc[UR10][R12.64] ;  /* 0x0000000a0c0c7981 */ /* 0x000f28000c1e1900 */
[----:B------:R0:W4:Y:S01]  /*04f0*/  LDG.E R7, desc[UR10][R4.64+0xc] ;  /* 0x00000c0a04077981 */ /* 0x000122000c1e1900 */
[----:B------:R-:W-:Y:S01]  /*0500*/  UIADD3 UR6, UP0, UPT, UR6, -0x8, URZ ;  /* 0xfffffff806067890 */ /* 0x000fe2000ff1e0ff */
[----:B-----5:R-:W-:-:S03]  /*0510*/  FFMA R14, R27, R14, R24 ;  /* 0x0000000e1b0e7223 */ /* 0x020fc60000000018 */
[----:B------:R-:W-:Y:S02]  /*0520*/  UIADD3.X UR7, UPT, UPT, UR7, -0x1, URZ, UP0, !UPT ;  /* 0xffffffff07077890 */ /* 0x000fe400087fe4ff */
[----:B------:R-:W-:-:S04]  /*0530*/  UISETP.NE.U32.AND UP0, UPT, UR6, URZ, UPT ;  /* 0x000000ff0600728c */ /* 0x000fc8000bf05070 */
[----:B------:R-:W-:Y:S01]  /*0540*/  UISETP.NE.AND.EX UP0, UPT, UR7, URZ, UPT, UP0 ;  /* 0x000000ff0700728c */ /* 0x000fe2000bf05300 */
[----:B------:R-:W-:-:S04]  /*0550*/  LEA R20, P0, R17, R20, 0x5 ;  /* 0x0000001411147211 */ /* 0x000fc800078028ff */
[----:B------:R-:W-:Y:S01]  /*0560*/  IADD3.X R19, PT, PT, R19, R22, RZ, P0, !PT ;  /* 0x0000001613137210 */ /* 0x000fe200007fe4ff */
[----:B--2---:R-:W-:-:S04]  /*0570*/  FFMA R6, R29, R6, R14 ;  /* 0x000000061d067223 */ /* 0x004fc8000000000e */
[----:B---3--:R-:W-:Y:S01]  /*0580*/  FFMA R15, R15, R8, R6 ;  /* 0x000000080f0f7223 */ /* 0x008fe20000000006 */
[----:B------:R-:W-:-:S03]  /*0590*/  IADD3 R6, P1, PT, R4, 0x20, RZ ;  /* 0x0000002004067810 */ /* 0x000fc60007f3e0ff */
[----:B----4-:R-:W-:Y:S02]  /*05a0*/  FFMA R10, R26, R10, R15 ;  /* 0x0000000a1a0a7223 */ /* 0x010fe4000000000f */
[----:B0-----:R-:W-:Y:S02]  /*05b0*/  IMAD.X R5, RZ, RZ, R5, P1 ;  /* 0x000000ffff057224 */ /* 0x001fe400008e0605 */
[----:B------:R-:W-:Y:S01]  /*05c0*/  FFMA R7, R7, R12, R10 ;  /* 0x0000000c07077223 */ /* 0x000fe2000000000a */
[----:B------:R-:W-:Y:S06]  /*05d0*/  BRA.U UP0, `(.L_x_2) ;  /* 0xfffffffd00387547 */ /* 0x000fec000b83ffff */
.L_x_1:
[----:B------:R-:W-:Y:S05]  /*05e0*/  BRA.U !UP1, `(.L_x_0) ;  /* 0x0000000509547547 */ /* 0x000fea000b800000 */
[----:B------:R-:W-:Y:S02]  /*05f0*/  ULOP3.LUT UR6, UR8, 0x7, URZ, 0xc0, !UPT ;  /* 0x0000000708067892 */ /* 0x000fe4000f8ec0ff */
[----:B------:R-:W-:Y:S02]  /*0600*/  ULOP3.LUT UP1, UR7, UR8, 0x3, URZ, 0xc0, !UPT ;  /* 0x0000000308077892 */ /* 0x000fe4000f82c0ff */
[----:B------:R-:W-:-:S04]  /*0610*/  UIADD3 UR6, UP0, UPT, UR6, -0x1, URZ ;  /* 0xffffffff06067890 */ /* 0x000fc8000ff1e0ff */
[----:B------:R-:W-:Y:S02]  /*0620*/  UIADD3.X UR9, UPT, UPT, URZ, -0x1, URZ, UP0, !UPT ;  /* 0xffffffffff097890 */ /* 0x000fe400087fe4ff */
[----:B------:R-:W-:-:S04]  /*0630*/  UISETP.GE.U32.AND UP0, UPT, UR6, 0x3, UPT ;  /* 0x000000030600788c */ /* 0x000fc8000bf06070 */
[----:B------:R-:W-:-:S09]  /*0640*/  UISETP.GE.U32.AND.EX UP0, UPT, UR9, URZ, UPT, UP0 ;  /* 0x000000ff0900728c */ /* 0x000fd2000bf06100 */
[----:B------:R-:W-:Y:S05]  /*0650*/  BRA.U !UP0, `(.L_x_3) ;  /* 0x0000000108847547 */ /* 0x000fea000b800000 */
[----:B------:R-:W0:Y:S01]  /*0660*/  LDCU.128 UR12, c[0x0][0x380] ;  /* 0x00007000ff0c77ac */ /* 0x000e220008000c00 */
[C---:B------:R-:W-:Y:S01]  /*0670*/  IMAD R5, R17.reuse, UR5, RZ ;  /* 0x0000000511057c24 */ /* 0x040fe2000f8e02ff */
[----:B------:R-:W-:Y:S01]  /*0680*/  IADD3 R6, P0, PT, R16, UR4, RZ ;  /* 0x0000000410067c10 */ /* 0x000fe2000ff1e0ff */
[----:B------:R-:W-:-:S04]  /*0690*/  IMAD.WIDE.U32 R8, R17, UR4, R2 ;  /* 0x0000000411087c25 */ /* 0x000fc8000f8e0002 */
[----:B------:R-:W-:Y:S02]  /*06a0*/  IMAD R5, R18, UR4, R5 ;  /* 0x0000000412057c24 */ /* 0x000fe4000f8e0205 */
[----:B------:R-:W-:Y:S02]  /*06b0*/  IMAD.SHL.U32 R11, R17, 0x4, RZ ;  /* 0x00000004110b7824 */ /* 0x000fe400078e00ff */
[----:B------:R-:W-:Y:S01]  /*06c0*/  IMAD.IADD R5, R9, 0x1, R5 ;  /* 0x0000000109057824 */ /* 0x000fe200078e0205 */
[----:B------:R-:W-:Y:S02]  /*06d0*/  IADD3.X R9, PT, PT, R21, UR5, RZ, P0, !PT ;  /* 0x0000000515097c10 */ /* 0x000fe400087fe4ff */
[----:B0-----:R-:W-:Y:S02]  /*06e0*/  LEA R12, P2, R8, UR14, 0x2 ;  /* 0x0000000e080c7c11 */ /* 0x001fe4000f8410ff */
[----:B------:R-:W-:Y:S02]  /*06f0*/  LEA R4, P1, R6, UR12, 0x2 ;  /* 0x0000000c06047c11 */ /* 0x000fe4000f8210ff */
[----:B------:R-:W-:-:S02]  /*0700*/  LEA.HI.X R13, R8, UR15, R5, 0x2, P2 ;  /* 0x0000000f080d7c11 */ /* 0x000fc400090f1405 */
[----:B------:R-:W-:Y:S02]  /*0710*/  LEA.HI.X R5, R6, UR13, R9, 0x2, P1 ;  /* 0x0000000d06057c11 */ /* 0x000fe400088f1409 */
[-C--:B------:R-:W-:Y:S02]  /*0720*/  IADD3 R14, P0, PT, R12, R11.reuse, RZ ;  /* 0x0000000b0c0e7210 */ /* 0x080fe40007f1e0ff */
[----:B------:R-:W-:Y:S01]  /*0730*/  SHF.L.U64.HI R9, R17, 0x2, R18 ;  /* 0x0000000211097819 */ /* 0x000fe20000010212 */
[----:B------:R-:W2:Y:S01]  /*0740*/  LDG.E R12, desc[UR10][R12.64] ;  /* 0x0000000a0c0c7981 */ /* 0x000ea2000c1e1900 */
[----:B------:R-:W-:-:S03]  /*0750*/  IADD3 R10, P1, PT, R14, R11, RZ ;  /* 0x0000000b0e0a7210 */ /* 0x000fc60007f3e0ff */
[----:B------:R-:W-:Y:S01]  /*0760*/  IMAD.X R15, R13, 0x1, R9, P0 ;  /* 0x000000010d0f7824 */ /* 0x000fe200000e0609 */
[----:B------:R-:W2:Y:S01]  /*0770*/  LDG.E R6, desc[UR10][R4.64] ;  /* 0x0000000a04067981 */ /* 0x000ea2000c1e1900 */
[----:B------:R-:W-:-:S03]  /*0780*/  IADD3 R8, P0, PT, R10, R11, RZ ;  /* 0x0000000b0a087210 */ /* 0x000fc60007f1e0ff */
[----:B------:R-:W-:Y:S01]  /*0790*/  IADD3.X R11, PT, PT, R15, R9, RZ, P1, !PT ;  /* 0x000000090f0b7210 */ /* 0x000fe20000ffe4ff */
[----:B------:R-:W3:Y:S04]  /*07a0*/  LDG.E R14, desc[UR10][R14.64] ;  /* 0x0000000a0e0e7981 */ /* 0x000ee8000c1e1900 */
[----:B------:R-:W3:Y:S01]  /*07b0*/  LDG.E R19, desc[UR10][R4.64+0x4] ;  /* 0x0000040a04137981 */ /* 0x000ee2000c1e1900 */
[----:B------:R-:W-:-:S03]  /*07c0*/  IMAD.X R9, R11, 0x1, R9, P0 ;  /* 0x000000010b097824 */ /* 0x000fc600000e0609 */
[----:B------:R-:W4:Y:S04]  /*07d0*/  LDG.E R10, desc[UR10][R10.64] ;  /* 0x0000000a0a0a7981 */ /* 0x000f28000c1e1900 */
[----:B------:R-:W4:Y:S04]  /*07e0*/  LDG.E R23, desc[UR10][R4.64+0x8] ;  /* 0x0000080a04177981 */ /* 0x000f28000c1e1900 */
[----:B------:R-:W5:Y:S04]  /*07f0*/  LDG.E R13, desc[UR10][R4.64+0xc] ;  /* 0x00000c0a040d7981 */ /* 0x000f68000c1e1900 */
[----:B------:R-:W5:Y:S01]  /*0800*/  LDG.E R8, desc[UR10][R8.64] ;  /* 0x0000000a08087981 */ /* 0x000f62000c1e1900 */
[----:B------:R-:W-:-:S04]  /*0810*/  UIADD3 UR4, UP0, UPT, UR4, 0x4, URZ ;  /* 0x0000000404047890 */ /* 0x000fc8000ff1e0ff */
[----:B------:R-:W-:Y:S01]  /*0820*/  UIADD3.X UR5, UPT, UPT, URZ, UR5, URZ, UP0, !UPT ;  /* 0x00000005ff057290 */ /* 0x000fe200087fe4ff */
[----:B--2---:R-:W-:-:S04]  /*0830*/  FFMA R6, R6, R12, R7 ;  /* 0x0000000c06067223 */ /* 0x004fc80000000007 */
[----:B---3--:R-:W-:-:S04]  /*0840*/  FFMA R6, R19, R14, R6 ;  /* 0x0000000e13067223 */ /* 0x008fc80000000006 */
[----:B----4-:R-:W-:-:S04]  /*0850*/  FFMA R6, R23, R10, R6 ;  /* 0x0000000a17067223 */ /* 0x010fc80000000006 */
[----:B-----5:R-:W-:-:S07]  /*0860*/  FFMA R7, R13, R8, R6 ;  /* 0x000000080d077223 */ /* 0x020fce0000000006 */
.L_x_3:
[----:B------:R-:W-:Y:S05]  /*0870*/  BRA.U !UP1, `(.L_x_0) ;  /* 0x0000000109b07547 */ /* 0x000fea000b800000 */
[----:B------:R-:W-:Y:S02]  /*0880*/  UISETP.NE.AND UP1, UPT, UR7, 0x1, UPT ;  /* 0x000000010700788c */ /* 0x000fe4000bf25270 */
[----:B------:R-:W-:-:S04]  /*0890*/  ULOP3.LUT UR6, UR8, 0x1, URZ, 0xc0, !UPT ;  /* 0x0000000108067892 */ /* 0x000fc8000f8ec0ff */
[----:B------:R-:W-:-:S03]  /*08a0*/  UISETP.NE.U32.AND UP0, UPT, UR6, 0x1, UPT ;  /* 0x000000010600788c */ /* 0x000fc6000bf05070 */
[----:B------:R-:W-:Y:S08]  /*08b0*/  BRA.U !UP1, `(.L_x_4) ;  /* 0x00000001095c7547 */ /* 0x000ff0000b800000 */
[----:B------:R-:W0:Y:S01]  /*08c0*/  LDCU.128 UR12, c[0x0][0x380] ;  /* 0x00007000ff0c77ac */ /* 0x000e220008000c00 */
[----:B------:R-:W-:Y:S01]  /*08d0*/  MOV R11, R3 ;  /* 0x00000003000b7202 */ /* 0x000fe20000000f00 */
[----:B------:R-:W-:Y:S01]  /*08e0*/  IMAD R9, R17, UR5, RZ ;  /* 0x0000000511097c24 */ /* 0x000fe2000f8e02ff */
[----:B------:R-:W-:Y:S01]  /*08f0*/  IADD3 R5, P0, PT, R16, UR4, RZ ;  /* 0x0000000410057c10 */ /* 0x000fe2000ff1e0ff */
[----:B------:R-:W-:Y:S02]  /*0900*/  IMAD.MOV.U32 R10, RZ, RZ, R2 ;  /* 0x000000ffff0a7224 */ /* 0x000fe400078e0002 */
[----:B------:R-:W-:Y:S01]  /*0910*/  IMAD R9, R18, UR4, R9 ;  /* 0x0000000412097c24 */ /* 0x000fe2000f8e0209 */
[----:B------:R-:W-:Y:S01]  /*0920*/  IADD3.X R6, PT, PT, R21, UR5, RZ, P0, !PT ;  /* 0x0000000515067c10 */ /* 0x000fe200087fe4ff */
[----:B------:R-:W-:-:S04]  /*0930*/  IMAD.WIDE.U32 R10, R17, UR4, R10 ;  /* 0x00000004110a7c25 */ /* 0x000fc8000f8e000a */
[----:B------:R-:W-:Y:S01]  /*0940*/  IMAD.IADD R9, R11, 0x1, R9 ;  /* 0x000000010b097824 */ /* 0x000fe200078e0209 */
[C---:B0-----:R-:W-:Y:S02]  /*0950*/  LEA R8, P0, R10.reuse, UR14, 0x2 ;  /* 0x0000000e0a087c11 */ /* 0x041fe4000f8010ff */
[C---:B------:R-:W-:Y:S02]  /*0960*/  LEA R4, P1, R5.reuse, UR12, 0x2 ;  /* 0x0000000c05047c11 */ /* 0x040fe4000f8210ff */
[----:B------:R-:W-:Y:S02]  /*0970*/  LEA.HI.X R9, R10, UR15, R9, 0x2, P0 ;  /* 0x0000000f0a097c11 */ /* 0x000fe400080f1409 */
[----:B------:R-:W-:Y:S02]  /*0980*/  LEA.HI.X R5, R5, UR13, R6, 0x2, P1 ;  /* 0x0000000d05057c11 */ /* 0x000fe400088f1406 */
[C---:B------:R-:W-:Y:S02]  /*0990*/  LEA R10, P0, R17.reuse, R8, 0x2 ;  /* 0x00000008110a7211 */ /* 0x040fe400078010ff */
[----:B------:R-:W2:Y:S02]  /*09a0*/  LDG.E R8, desc[UR10][R8.64] ;  /* 0x0000000a08087981 */ /* 0x000ea4000c1e1900 */
[----:B------:R-:W-:-:S02]  /*09b0*/  LEA.HI.X R11, R17, R9, R18, 0x2, P0 ;  /* 0x00000009110b7211 */ /* 0x000fc400000f1412 */
[----:B------:R-:W2:Y:S04]  /*09c0*/  LDG.E R6, desc[UR10][R4.64] ;  /* 0x0000000a04067981 */ /* 0x000ea8000c1e1900 */
[----:B------:R-:W3:Y:S04]  /*09d0*/  LDG.E R12, desc[UR10][R4.64+0x4] ;  /* 0x0000040a040c7981 */ /* 0x000ee8000c1e1900 */
[----:B------:R-:W3:Y:S01]  /*09e0*/  LDG.E R10, desc[UR10][R10.64] ;  /* 0x0000000a0a0a7981 */ /* 0x000ee2000c1e1900 */
[----:B------:R-:W-:-:S04]  /*09f0*/  UIADD3 UR4, UP1, UPT, UR4, 0x2, URZ ;  /* 0x0000000204047890 */ /* 0x000fc8000ff3e0ff */
[----:B------:R-:W-:Y:S01]  /*0a00*/  UIADD3.X UR5, UPT, UPT, URZ, UR5, URZ, UP1, !UPT ;  /* 0x00000005ff057290 */ /* 0x000fe20008ffe4ff */
[----:B--2---:R-:W-:-:S04]  /*0a10*/  FFMA R7, R6, R8, R7 ;  /* 0x0000000806077223 */ /* 0x004fc80000000007 */
[----:B---3--:R-:W-:-:S07]  /*0a20*/  FFMA R7, R12, R10, R7 ;  /* 0x0000000a0c077223 */ /* 0x008fce0000000007 */
.L_x_4:
[----:B------:R-:W-:Y:S05]  /*0a30*/  BRA.U UP0, `(.L_x_0) ;  /* 0x0000000100407547 */ /* 0x000fea000b800000 */
        /* <DEDUP_REMOVED lines=9> */
[----:B0-----:R-:W-:Y:S02]  /*0ad0*/  LEA R4, P1, R16, UR12, 0x2 ;  /* 0x0000000c10047c11 */ /* 0x001fe4000f8210ff */
[----:B------:R-:W-:Y:S02]  /*0ae0*/  LEA R10, P0, R8, UR14, 0x2 ;  /* 0x0000000e080a7c11 */ /* 0x000fe4000f8010ff */
[----:B------:R-:W-:Y:S02]  /*0af0*/  LEA.HI.X R5, R16, UR13, R21, 0x2, P1 ;  /* 0x0000000d10057c11 */ /* 0x000fe400088f1415 */
[----:B------:R-:W-:-:S03]  /*0b00*/  LEA.HI.X R11, R8, UR15, R9, 0x2, P0 ;  /* 0x0000000f080b7c11 */ /* 0x000fc600080f1409 */
[----:B------:R-:W2:Y:S04]  /*0b10*/  LDG.E R4, desc[UR10][R4.64] ;  /* 0x0000000a04047981 */ /* 0x000ea8000c1e1900 */
[----:B------:R-:W2:Y:S02]  /*0b20*/  LDG.E R10, desc[UR10][R10.64] ;  /* 0x0000000a0a0a7981 */ /* 0x000ea4000c1e1900 */
[----:B--2---:R-:W-:-:S07]  /*0b30*/  FFMA R7, R4, R10, R7 ;  /* 0x0000000a04077223 */ /* 0x004fce0000000007 */
.L_x_0:
[----:B------:R-:W0:Y:S01]  /*0b40*/  LDC.64 R4, c[0x0][0x390] ;  /* 0x0000e400ff047b82 */ /* 0x000e220000000a00 */
[----:B------:R-:W-:-:S04]  /*0b50*/  IMAD R3, R0, R17, R2 ;  /* 0x0000001100037224 */ /* 0x000fc800078e0202 */
[----:B0-----:R-:W-:-:S05]  /*0b60*/  IMAD.WIDE R2, R3, 0x4, R4 ;  /* 0x0000000403027825 */ /* 0x001fca00078e0204 */
[----:B------:R-:W-:Y:S01]  /*0b70*/  STG.E desc[UR10][R2.64], R7 ;  /* 0x0000000702007986 */ /* 0x000fe2000c10190a */
[----:B------:R-:W-:Y:S05]  /*0b80*/  EXIT ;  /* 0x000000000000794d */ /* 0x000fea0003800000 */
.L_x_5:
[----:B------:R-:W-:-:S00]  /*0b90*/  BRA `(.L_x_5) ;  /* 0xfffffffc00fc7947 */ /* 0x000fc0000383ffff */
[----:B------:R-:W-:-:S00]  /*0ba0*/  NOP ;  /* 0x0000000000007918 */ /* 0x000fc00000000000 */
        /* <DEDUP_REMOVED lines=13> */
.L_x_6:


//--------------------- .nv.shared.reserved.0     --------------------------
	.section	.nv.shared.reserved.0,"aw",@nobits
	.weak		__nv_reservedSMEM_offset_0_alias
	.size		__nv_reservedSMEM_offset_0_alias, 0, 64
	.other		__nv_reservedSMEM_offset_0_alias,@"STO_CUDA_RESERVED_SHARED STV_DEFAULT"
__nv_reservedSMEM_offset_0_alias:
	.zero		0
	.zero		64


//--------------------- .nv.constant0._Z12matMulKernelPfS_S_iii --------------------------
	.section	.nv.constant0._Z12matMulKernelPfS_S_iii,"a",@progbits
	.sectionflags	@""
	.align	4
.nv.constant0._Z12matMulKernelPfS_S_iii:
	.zero		932


//--------------------- SYMBOLS --------------------------

	.type		.nv.reservedSmem.offset0,@object
	.size		.nv.reservedSmem.offset0,0x4
